	.headerflags	@"EF_CUDA_TEXMODE_UNIFIED EF_CUDA_64BIT_ADDRESS EF_CUDA_ACCELERATORS EF_CUDA_SM90 EF_CUDA_VIRTUAL_SM(EF_CUDA_SM90)"
	.elftype	@"ET_EXEC"


//--------------------- .nv.info                  --------------------------
	.section	.nv.info,"",@"SHT_CUDA_INFO"
	.align	4


	//----- nvinfo : EIATTR_REGCOUNT
	.align		4
        /*0000*/ 	.byte	0x04, 0x2f
        /*0002*/ 	.short	(.L_2 - .L_1)
	.align		4
.L_1:
        /*0004*/ 	.word	index@(triton_poi_fused_add_native_layer_norm_6)
        /*0008*/ 	.word	0x00000038


	//----- nvinfo : EIATTR_MIN_STACK_SIZE
	.align		4
.L_2:
        /*000c*/ 	.byte	0x04, 0x12
        /*000e*/ 	.short	(.L_4 - .L_3)
	.align		4
.L_3:
        /*0010*/ 	.word	index@(triton_poi_fused_add_native_layer_norm_6)
        /*0014*/ 	.word	0x00000000


	//----- nvinfo : EIATTR_FRAME_SIZE
	.align		4
.L_4:
        /*0018*/ 	.byte	0x04, 0x11
        /*001a*/ 	.short	(.L_6 - .L_5)
	.align		4
.L_5:
        /*001c*/ 	.word	index@(triton_poi_fused_add_native_layer_norm_6)
        /*0020*/ 	.word	0x00000000


	//----- nvinfo : EIATTR_MIN_STACK_SIZE
	.align		4
.L_6:
        /*0024*/ 	.byte	0x04, 0x12
        /*0026*/ 	.short	(.L_8 - .L_7)
	.align		4
.L_7:
        /*0028*/ 	.word	index@(triton_poi_fused_add_native_layer_norm_6)
        /*002c*/ 	.word	0x00000000
.L_8:


//--------------------- .nv.info.triton_poi_fused_add_native_layer_norm_6 --------------------------
	.section	.nv.info.triton_poi_fused_add_native_layer_norm_6,"",@"SHT_CUDA_INFO"
	.sectionflags	@""
	.align	4


	//----- nvinfo : EIATTR_CUDA_API_VERSION
	.align		4
        /*0000*/ 	.byte	0x04, 0x37
        /*0002*/ 	.short	(.L_10 - .L_9)
.L_9:
        /*0004*/ 	.word	0x0000007c


	//----- nvinfo : EIATTR_KPARAM_INFO
	.align		4
.L_10:
        /*0008*/ 	.byte	0x04, 0x17
        /*000a*/ 	.short	(.L_12 - .L_11)
.L_11:
        /*000c*/ 	.word	0x00000000
        /*0010*/ 	.short	0x0008
        /*0012*/ 	.short	0x003c
        /*0014*/ 	.byte	0x00, 0xf0, 0x11, 0x00


	//----- nvinfo : EIATTR_KPARAM_INFO
	.align		4
.L_12:
        /*0018*/ 	.byte	0x04, 0x17
        /*001a*/ 	.short	(.L_14 - .L_13)
.L_13:
        /*001c*/ 	.word	0x00000000
        /*0020*/ 	.short	0x0007
        /*0022*/ 	.short	0x0038
        /*0024*/ 	.byte	0x00, 0xf0, 0x11, 0x00


	//----- nvinfo : EIATTR_KPARAM_INFO
	.align		4
.L_14:
        /*0028*/ 	.byte	0x04, 0x17
        /*002a*/ 	.short	(.L_16 - .L_15)
.L_15:
        /*002c*/ 	.word	0x00000000
        /*0030*/ 	.short	0x0006
        /*0032*/ 	.short	0x0030
        /*0034*/ 	.byte	0x00, 0xf4, 0x21, 0x00


	//----- nvinfo : EIATTR_KPARAM_INFO
	.align		4
.L_16:
        /*0038*/ 	.byte	0x04, 0x17
        /*003a*/ 	.short	(.L_18 - .L_17)
.L_17:
        /*003c*/ 	.word	0x00000000
        /*0040*/ 	.short	0x0005
        /*0042*/ 	.short	0x0028
        /*0044*/ 	.byte	0x00, 0xf4, 0x21, 0x00


	//----- nvinfo : EIATTR_KPARAM_INFO
	.align		4
.L_18:
        /*0048*/ 	.byte	0x04, 0x17
        /*004a*/ 	.short	(.L_20 - .L_19)
.L_19:
        /*004c*/ 	.word	0x00000000
        /*0050*/ 	.short	0x0004
        /*0052*/ 	.short	0x0020
        /*0054*/ 	.byte	0x00, 0xf4, 0x21, 0x00


	//----- nvinfo : EIATTR_KPARAM_INFO
	.align		4
.L_20:
        /*0058*/ 	.byte	0x04, 0x17
        /*005a*/ 	.short	(.L_22 - .L_21)
.L_21:
        /*005c*/ 	.word	0x00000000
        /*0060*/ 	.short	0x0003
        /*0062*/ 	.short	0x0018
        /*0064*/ 	.byte	0x00, 0xf4, 0x21, 0x00


	//----- nvinfo : EIATTR_KPARAM_INFO
	.align		4
.L_22:
        /*0068*/ 	.byte	0x04, 0x17
        /*006a*/ 	.short	(.L_24 - .L_23)
.L_23:
        /*006c*/ 	.word	0x00000000
        /*0070*/ 	.short	0x0002
        /*0072*/ 	.short	0x0010
        /*0074*/ 	.byte	0x00, 0xf4, 0x21, 0x00


	//----- nvinfo : EIATTR_KPARAM_INFO
	.align		4
.L_24:
        /*0078*/ 	.byte	0x04, 0x17
        /*007a*/ 	.short	(.L_26 - .L_25)
.L_25:
        /*007c*/ 	.word	0x00000000
        /*0080*/ 	.short	0x0001
        /*0082*/ 	.short	0x0008
        /*0084*/ 	.byte	0x00, 0xf4, 0x21, 0x00


	//----- nvinfo : EIATTR_KPARAM_INFO
	.align		4
.L_26:
        /*0088*/ 	.byte	0x04, 0x17
        /*008a*/ 	.short	(.L_28 - .L_27)
.L_27:
        /*008c*/ 	.word	0x00000000
        /*0090*/ 	.short	0x0000
        /*0092*/ 	.short	0x0000
        /*0094*/ 	.byte	0x00, 0xf4, 0x21, 0x00


	//----- nvinfo : EIATTR_SPARSE_MMA_MASK
	.align		4
.L_28:
        /*0098*/ 	.byte	0x03, 0x50
        /*009a*/ 	.short	0x0000


	//----- nvinfo : EIATTR_MAXREG_COUNT
	.align		4
        /*009c*/ 	.byte	0x03, 0x1b
        /*009e*/ 	.short	0x00ff


	//----- nvinfo : EIATTR_EXIT_INSTR_OFFSETS
	.align		4
        /*00a0*/ 	.byte	0x04, 0x1c
        /*00a2*/ 	.short	(.L_30 - .L_29)


	//   ....[0]....
.L_29:
        /*00a4*/ 	.word	0x00000f80


	//   ....[1]....
        /*00a8*/ 	.word	0x00000fe0


	//----- nvinfo : EIATTR_REQNTID
	.align		4
.L_30:
        /*00ac*/ 	.byte	0x04, 0x10
        /*00ae*/ 	.short	(.L_32 - .L_31)
.L_31:
        /*00b0*/ 	.word	0x00000080
        /*00b4*/ 	.word	0x00000001
        /*00b8*/ 	.word	0x00000001


	//----- nvinfo : EIATTR_CBANK_PARAM_SIZE
	.align		4
.L_32:
        /*00bc*/ 	.byte	0x03, 0x19
        /*00be*/ 	.short	0x0040


	//----- nvinfo : EIATTR_PARAM_CBANK
	.align		4
        /*00c0*/ 	.byte	0x04, 0x0a
        /*00c2*/ 	.short	(.L_34 - .L_33)
	.align		4
.L_33:
        /*00c4*/ 	.word	index@(.nv.constant0.triton_poi_fused_add_native_layer_norm_6)
        /*00c8*/ 	.short	0x0210
        /*00ca*/ 	.short	0x0040


	//----- nvinfo : EIATTR_SW_WAR
	.align		4
.L_34:
        /*00cc*/ 	.byte	0x04, 0x36
        /*00ce*/ 	.short	(.L_36 - .L_35)
.L_35:
        /*00d0*/ 	.word	0x00000008
.L_36:


//--------------------- .nv.callgraph             --------------------------
	.section	.nv.callgraph,"",@"SHT_CUDA_CALLGRAPH"
	.align	4
	.sectionentsize	8
	.align		4
        /*0000*/ 	.word	0x00000000
	.align		4
        /*0004*/ 	.word	0xffffffff
	.align		4
        /*0008*/ 	.word	0x00000000
	.align		4
        /*000c*/ 	.word	0xfffffffe
	.align		4
        /*0010*/ 	.word	0x00000000
	.align		4
        /*0014*/ 	.word	0xfffffffd
	.align		4
        /*0018*/ 	.word	0x00000000
	.align		4
        /*001c*/ 	.word	0xfffffffc


//--------------------- .nv.constant4             --------------------------
	.section	.nv.constant4,"a",@progbits
	.align	8
	.align		8
.nv.constant4:
        /*0000*/ 	.dword	_$_str


//--------------------- .text.triton_poi_fused_add_native_layer_norm_6 --------------------------
	.section	.text.triton_poi_fused_add_native_layer_norm_6,"ax",@progbits
	.sectionflags	@"SHF_BARRIERS=1"
	.align	128
        .global         triton_poi_fused_add_native_layer_norm_6
        .type           triton_poi_fused_add_native_layer_norm_6,@function
        .size           triton_poi_fused_add_native_layer_norm_6,(.L_x_1 - triton_poi_fused_add_native_layer_norm_6)
        .other          triton_poi_fused_add_native_layer_norm_6,@"STO_CUDA_ENTRY STV_DEFAULT"
triton_poi_fused_add_native_layer_norm_6:
.text.triton_poi_fused_add_native_layer_norm_6:
[----:B------:R-:W0:Y:S01]  /*0000*/  LDC R1, c[0x0][0x28] ;  /* 0x00000a00ff017b82 */ /* 0x000e220000000800 */
[----:B------:R-:W1:Y:S07]  /*0010*/  S2R R48, SR_CTAID.X ;  /* 0x0000000000307919 */ /* 0x000e6e0000002500 */
[----:B------:R-:W2:Y:S01]  /*0020*/  LDC.64 R46, c[0x0][0x220] ;  /* 0x00008800ff2e7b82 */ /* 0x000ea20000000a00 */
[----:B------:R-:W-:Y:S01]  /*0030*/  ULDC.64 UR6, c[0x0][0x208] ;  /* 0x0000820000067ab9 */ /* 0x000fe20000000a00 */
[----:B------:R-:W-:Y:S01]  /*0040*/  CS2R R34, SRZ ;  /* 0x0000000000227805 */ /* 0x000fe2000001ff00 */
[----:B------:R-:W3:Y:S01]  /*0050*/  S2R R6, SR_CTAID.Y ;  /* 0x0000000000067919 */ /* 0x000ee20000002600 */
[----:B------:R-:W4:Y:S04]  /*0060*/  S2R R3, SR_TID.X ;  /* 0x0000000000037919 */ /* 0x000f280000002100 */
[----:B------:R-:W5:Y:S01]  /*0070*/  LDC.64 R24, c[0x0][0x228] ;  /* 0x00008a00ff187b82 */ /* 0x000f620000000a00 */
[----:B-1----:R-:W-:-:S02]  /*0080*/  SHF.R.S32.HI R5, RZ, 0x1e, R48 ;  /* 0x0000001eff057819 */ /* 0x002fc40000011430 */
[----:B------:R-:W-:Y:S02]  /*0090*/  SHF.L.U32 R2, R48, 0x1, RZ ;  /* 0x0000000130027819 */ /* 0x000fe400000006ff */
[----:B------:R-:W-:Y:S02]  /*00a0*/  SGXT R5, R5, 0x1 ;  /* 0x000000010505781a */ /* 0x000fe40000000200 */
[----:B------:R-:W-:Y:S02]  /*00b0*/  ISETP.GE.AND P0, PT, R2, 0x100, PT ;  /* 0x000001000200780c */ /* 0x000fe40003f06270 */
[----:B------:R-:W-:Y:S02]  /*00c0*/  LEA.HI R5, R5, R2, RZ, 0x4 ;  /* 0x0000000205057211 */ /* 0x000fe400078f20ff */
[----:B----4-:R-:W-:Y:S02]  /*00d0*/  LOP3.LUT R49, R3, 0x7f, RZ, 0xc0, !PT ;  /* 0x0000007f03317812 */ /* 0x010fe400078ec0ff */
[----:B------:R-:W-:-:S02]  /*00e0*/  LOP3.LUT R7, R5, 0xfff0, RZ, 0xc0, !PT ;  /* 0x0000fff005077812 */ /* 0x000fc400078ec0ff */
[----:B------:R-:W-:Y:S02]  /*00f0*/  SHF.R.S32.HI R5, RZ, 0x4, R5 ;  /* 0x00000004ff057819 */ /* 0x000fe40000011405 */
[----:B------:R-:W-:Y:S02]  /*0100*/  IADD3 R7, R2, -R7, RZ ;  /* 0x8000000702077210 */ /* 0x000fe40007ffe0ff */
[----:B------:R-:W-:Y:S02]  /*0110*/  LEA.HI R11, R5, R5, RZ, 0x3 ;  /* 0x00000005050b7211 */ /* 0x000fe400078f18ff */
[----:B------:R-:W-:Y:S02]  /*0120*/  PRMT R0, R7, 0x8880, RZ ;  /* 0x0000888007007816 */ /* 0x000fe400000000ff */
[----:B------:R-:W-:Y:S02]  /*0130*/  LOP3.LUT R14, R11, 0x1ffffff8, RZ, 0xc0, !PT ;  /* 0x1ffffff80b0e7812 */ /* 0x000fe400078ec0ff */
[----:B------:R-:W-:-:S02]  /*0140*/  PRMT R0, R0, 0x7710, RZ ;  /* 0x0000771000007816 */ /* 0x000fc400000000ff */
[----:B------:R-:W-:Y:S02]  /*0150*/  IADD3 R14, R5, -R14, RZ ;  /* 0x8000000e050e7210 */ /* 0x000fe40007ffe0ff */
[----:B------:R-:W-:Y:S02]  /*0160*/  SHF.R.U32.HI R4, RZ, 0xc, R0 ;  /* 0x0000000cff047819 */ /* 0x000fe40000011600 */
[----:B---3--:R-:W-:Y:S02]  /*0170*/  SHF.L.U32 R0, R6, 0x9, RZ ;  /* 0x0000000906007819 */ /* 0x008fe400000006ff */
[----:B------:R-:W-:Y:S02]  /*0180*/  LOP3.LUT R4, R4, 0x7, RZ, 0xc0, !PT ;  /* 0x0000000704047812 */ /* 0x000fe400078ec0ff */
[----:B------:R-:W-:Y:S02]  /*0190*/  LOP3.LUT R6, R0, 0x7f, R3, 0xf8, !PT ;  /* 0x0000007f00067812 */ /* 0x000fe400078ef803 */
[----:B------:R-:W-:Y:S01]  /*01a0*/  LOP3.LUT R9, R0, 0x100, R49, 0xfe, !PT ;  /* 0x0000010000097812 */ /* 0x000fe200078efe31 */
[----:B------:R-:W-:Y:S01]  /*01b0*/  IMAD.IADD R4, R7, 0x1, R4 ;  /* 0x0000000107047824 */ /* 0x000fe200078e0204 */
[----:B------:R-:W-:Y:S01]  /*01c0*/  LOP3.LUT R10, R0, 0x180, R49, 0xfe, !PT ;  /* 0x00000180000a7812 */ /* 0x000fe200078efe31 */
[----:B------:R-:W-:Y:S01]  /*01d0*/  IMAD.HI R41, R6, 0x2aaaaaab, RZ ;  /* 0x2aaaaaab06297827 */ /* 0x000fe200078e02ff */
[----:B------:R-:W-:-:S02]  /*01e0*/  ISETP.LT.AND P3, PT, R9, 0x180, !P0 ;  /* 0x000001800900780c */ /* 0x000fc40004761270 */
[----:B------:R-:W-:Y:S01]  /*01f0*/  LOP3.LUT R8, R4, 0xf8, RZ, 0xc0, !PT ;  /* 0x000000f804087812 */ /* 0x000fe200078ec0ff */
[C---:B------:R-:W-:Y:S01]  /*0200*/  IMAD.HI R45, R10.reuse, 0x2aaaaaab, RZ ;  /* 0x2aaaaaab0a2d7827 */ /* 0x040fe200078e02ff */
[----:B------:R-:W-:Y:S02]  /*0210*/  SHF.R.U32.HI R4, RZ, 0x1f, R41 ;  /* 0x0000001fff047819 */ /* 0x000fe40000011629 */
[----:B------:R-:W-:Y:S01]  /*0220*/  IADD3 R12, RZ, -R8, RZ ;  /* 0x80000008ff0c7210 */ /* 0x000fe20007ffe0ff */
[----:B------:R-:W-:Y:S01]  /*0230*/  IMAD R13, R10, 0x100, R2 ;  /* 0x000001000a0d7824 */ /* 0x000fe200078e0202 */
[----:B------:R-:W-:Y:S02]  /*0240*/  LOP3.LUT R8, R0, 0x80, R49, 0xfe, !PT ;  /* 0x0000008000087812 */ /* 0x000fe400078efe31 */
[----:B------:R-:W-:Y:S02]  /*0250*/  PRMT R12, R12, 0x7710, RZ ;  /* 0x000077100c0c7816 */ /* 0x000fe400000000ff */
[----:B------:R-:W-:Y:S01]  /*0260*/  LEA.HI.SX32 R41, R41, R4, 0x1c ;  /* 0x0000000429297211 */ /* 0x000fe200078fe2ff */
[----:B------:R-:W-:Y:S01]  /*0270*/  IMAD.HI R51, R8, 0x2aaaaaab, RZ ;  /* 0x2aaaaaab08337827 */ /* 0x000fe200078e02ff */
[----:B------:R-:W-:-:S02]  /*0280*/  IADD3 R12, R7, R12, RZ ;  /* 0x0000000c070c7210 */ /* 0x000fc40007ffe0ff */
[C---:B------:R-:W-:Y:S01]  /*0290*/  LEA R43, R9.reuse, R2, 0x8 ;  /* 0x00000002092b7211 */ /* 0x040fe200078e40ff */
[----:B------:R-:W-:Y:S01]  /*02a0*/  IMAD.HI R7, R9, 0x2aaaaaab, RZ ;  /* 0x2aaaaaab09077827 */ /* 0x000fe200078e02ff */
[----:B------:R-:W-:Y:S02]  /*02b0*/  SHF.R.U32.HI R4, RZ, 0x1f, R51 ;  /* 0x0000001fff047819 */ /* 0x000fe40000011633 */
[----:B------:R-:W-:Y:S01]  /*02c0*/  LOP3.LUT R12, R12, 0xffff, RZ, 0xc0, !PT ;  /* 0x0000ffff0c0c7812 */ /* 0x000fe200078ec0ff */
[----:B------:R-:W-:Y:S01]  /*02d0*/  IMAD R53, R41, -0x60, R6 ;  /* 0xffffffa029357824 */ /* 0x000fe200078e0206 */
[----:B------:R-:W-:Y:S02]  /*02e0*/  LEA.HI.SX32 R51, R51, R4, 0x1c ;  /* 0x0000000433337211 */ /* 0x000fe400078fe2ff */
[----:B------:R-:W-:Y:S02]  /*02f0*/  SHF.R.U32.HI R4, RZ, 0x1f, R7 ;  /* 0x0000001fff047819 */ /* 0x000fe40000011607 */
[----:B------:R-:W-:-:S02]  /*0300*/  PRMT R11, R12, 0x8880, RZ ;  /* 0x000088800c0b7816 */ /* 0x000fc400000000ff */
[----:B------:R-:W-:Y:S02]  /*0310*/  LEA.HI.SX32 R7, R7, R4, 0x1c ;  /* 0x0000000407077211 */ /* 0x000fe400078fe2ff */
[----:B------:R-:W1:Y:S01]  /*0320*/  LDC.64 R4, c[0x0][0x210] ;  /* 0x00008400ff047b82 */ /* 0x000e620000000a00 */
[----:B------:R-:W-:Y:S01]  /*0330*/  SHF.R.U32.HI R12, RZ, 0x1f, R45 ;  /* 0x0000001fff0c7819 */ /* 0x000fe2000001162d */
[----:B------:R-:W-:Y:S01]  /*0340*/  IMAD R14, R14, 0x8, R11 ;  /* 0x000000080e0e7824 */ /* 0x000fe200078e020b */
[----:B------:R-:W-:Y:S01]  /*0350*/  LEA R17, R6, R2, 0x8 ;  /* 0x0000000206117211 */ /* 0x000fe200078e40ff */
[----:B------:R-:W-:Y:S01]  /*0360*/  IMAD R11, R51, -0x60, R8 ;  /* 0xffffffa0330b7824 */ /* 0x000fe200078e0208 */
[----:B------:R-:W-:Y:S01]  /*0370*/  LEA.HI.SX32 R45, R45, R12, 0x1c ;  /* 0x0000000c2d2d7211 */ /* 0x000fe200078fe2ff */
[----:B------:R-:W-:Y:S01]  /*0380*/  IMAD R9, R7, -0x60, R9 ;  /* 0xffffffa007097824 */ /* 0x000fe200078e0209 */
[----:B------:R-:W-:Y:S02]  /*0390*/  LEA R39, R8, R2, 0x8 ;  /* 0x0000000208277211 */ /* 0x000fe400078e40ff */
[----:B------:R-:W-:Y:S01]  /*03a0*/  ISETP.LT.AND P1, PT, R6, 0x180, !P0 ;  /* 0x000001800600780c */ /* 0x000fe20004721270 */
[----:B------:R-:W-:Y:S01]  /*03b0*/  IMAD R23, R45, -0x60, R10 ;  /* 0xffffffa02d177824 */ /* 0x000fe200078e020a */
[----:B------:R-:W-:-:S02]  /*03c0*/  ISETP.LT.AND P2, PT, R8, 0x180, !P0 ;  /* 0x000001800800780c */ /* 0x000fc40004741270 */
[----:B------:R-:W-:Y:S01]  /*03d0*/  ISETP.LT.AND P0, PT, R10, 0x180, !P0 ;  /* 0x000001800a00780c */ /* 0x000fe20004701270 */
[----:B------:R-:W-:Y:S01]  /*03e0*/  IMAD R27, R23, 0x100, R2 ;  /* 0x00000100171b7824 */ /* 0x000fe200078e0202 */
[-C--:B------:R-:W-:Y:S01]  /*03f0*/  LEA R19, R53, R2.reuse, 0x8 ;  /* 0x0000000235137211 */ /* 0x080fe200078e40ff */
[----:B------:R-:W-:Y:S01]  /*0400*/  IMAD R23, R23, 0x40, R14 ;  /* 0x0000004017177824 */ /* 0x000fe200078e020e */
[-C--:B------:R-:W-:Y:S02]  /*0410*/  LEA R21, R11, R2.reuse, 0x8 ;  /* 0x000000020b157211 */ /* 0x080fe400078e40ff */
[C---:B------:R-:W-:Y:S02]  /*0420*/  LEA R31, R9.reuse, R2, 0x8 ;  /* 0x00000002091f7211 */ /* 0x040fe400078e40ff */
[----:B------:R-:W-:Y:S01]  /*0430*/  LEA R15, R9, R14, 0x6 ;  /* 0x0000000e090f7211 */ /* 0x000fe200078e30ff */
[----:B--2---:R-:W-:Y:S01]  /*0440*/  IMAD.WIDE R8, R19, 0x4, R46 ;  /* 0x0000000413087825 */ /* 0x004fe200078e022e */
[----:B------:R-:W-:-:S02]  /*0450*/  CS2R R18, SRZ ;  /* 0x0000000000127805 */ /* 0x000fc4000001ff00 */
[-C--:B------:R-:W-:Y:S01]  /*0460*/  LEA R53, R53, R14.reuse, 0x6 ;  /* 0x0000000e35357211 */ /* 0x080fe200078e30ff */
[----:B-1----:R-:W-:Y:S01]  /*0470*/  IMAD.WIDE R16, R17, 0x4, R4 ;  /* 0x0000000411107825 */ /* 0x002fe200078e0204 */
[----:B------:R-:W-:-:S03]  /*0480*/  LEA R11, R11, R14, 0x6 ;  /* 0x0000000e0b0b7211 */ /* 0x000fc600078e30ff */
[----:B------:R-:W-:-:S04]  /*0490*/  IMAD.WIDE R38, R39, 0x4, R4 ;  /* 0x0000000427267825 */ /* 0x000fc800078e0204 */
[----:B------:R-:W-:-:S04]  /*04a0*/  IMAD.WIDE R42, R43, 0x4, R4 ;  /* 0x000000042b2a7825 */ /* 0x000fc800078e0204 */
[----:B------:R-:W-:Y:S01]  /*04b0*/  IMAD.WIDE R4, R13, 0x4, R4 ;  /* 0x000000040d047825 */ /* 0x000fe200078e0204 */
[----:B------:R-:W-:Y:S02]  /*04c0*/  SHF.L.U32 R6, R48, 0x1, RZ ;  /* 0x0000000130067819 */ /* 0x000fe400000006ff */
[----:B------:R-:W-:Y:S02]  /*04d0*/  CS2R R28, SRZ ;  /* 0x00000000001c7805 */ /* 0x000fe4000001ff00 */
[----:B------:R-:W-:Y:S01]  /*04e0*/  CS2R R32, SRZ ;  /* 0x0000000000207805 */ /* 0x000fe2000001ff00 */
[--C-:B------:R-:W-:Y:S01]  /*04f0*/  IMAD.WIDE R12, R21, 0x4, R46.reuse ;  /* 0x00000004150c7825 */ /* 0x100fe200078e022e */
[----:B------:R1:W2:Y:S03]  /*0500*/  @P0 LDG.E.EL.64 R18, desc[UR6][R4.64] ;  /* 0x0000000604120981 */ /* 0x0002a6000c2e1b00 */
[----:B------:R-:W-:-:S04]  /*0510*/  IMAD.WIDE R30, R31, 0x4, R46 ;  /* 0x000000041f1e7825 */ /* 0x000fc800078e022e */
[----:B-----5:R-:W-:Y:S01]  /*0520*/  IMAD.WIDE R52, R53, 0x4, R24 ;  /* 0x0000000435347825 */ /* 0x020fe200078e0218 */
[-C--:B------:R-:W-:Y:S02]  /*0530*/  LEA R2, R41, R6.reuse, 0x8 ;  /* 0x0000000629027211 */ /* 0x080fe400078e40ff */
[----:B------:R-:W-:Y:S01]  /*0540*/  CS2R R20, SRZ ;  /* 0x0000000000147805 */ /* 0x000fe2000001ff00 */
[----:B-1----:R-:W1:Y:S01]  /*0550*/  LDC.64 R4, c[0x0][0x230] ;  /* 0x00008c00ff047b82 */ /* 0x002e620000000a00 */
[----:B------:R-:W-:Y:S01]  /*0560*/  IMAD.WIDE R46, R27, 0x4, R46 ;  /* 0x000000041b2e7825 */ /* 0x000fe200078e022e */
[----:B------:R-:W-:Y:S02]  /*0570*/  CS2R R26, SRZ ;  /* 0x00000000001a7805 */ /* 0x000fe4000001ff00 */
[----:B------:R-:W-:Y:S01]  /*0580*/  CS2R R40, SRZ ;  /* 0x0000000000287805 */ /* 0x000fe2000001ff00 */
[--C-:B------:R-:W-:Y:S01]  /*0590*/  IMAD.WIDE R10, R11, 0x4, R24.reuse ;  /* 0x000000040b0a7825 */ /* 0x100fe200078e0218 */
[----:B------:R-:W-:Y:S01]  /*05a0*/  LEA R51, R51, R6, 0x8 ;  /* 0x0000000633337211 */ /* 0x000fe200078e40ff */
[----:B------:R-:W3:Y:S02]  /*05b0*/  @P3 LDG.E.EL.64 R28, desc[UR6][R30.64] ;  /* 0x000000061e1c3981 */ /* 0x000ee4000c2e1b00 */
[----:B------:R-:W-:-:S02]  /*05c0*/  IMAD.WIDE R14, R15, 0x4, R24 ;  /* 0x000000040f0e7825 */ /* 0x000fc400078e0218 */
[----:B------:R4:W5:Y:S02]  /*05d0*/  @P2 LDG.E.EL.64 R26, desc[UR6][R38.64] ;  /* 0x00000006261a2981 */ /* 0x000964000c2e1b00 */
[----:B------:R-:W-:Y:S01]  /*05e0*/  IMAD.WIDE R24, R23, 0x4, R24 ;  /* 0x0000000417187825 */ /* 0x000fe200078e0218 */
[----:B------:R-:W-:Y:S01]  /*05f0*/  CS2R R36, SRZ ;  /* 0x0000000000247805 */ /* 0x000fe2000001ff00 */
[----:B------:R4:W2:Y:S01]  /*0600*/  @P1 LDG.E.EL.64 R20, desc[UR6][R16.64] ;  /* 0x0000000610141981 */ /* 0x0008a2000c2e1b00 */
[----:B------:R-:W-:-:S03]  /*0610*/  LEA R7, R7, R6, 0x8 ;  /* 0x0000000607077211 */ /* 0x000fc600078e40ff */
[----:B------:R4:W2:Y:S02]  /*0620*/  @P2 LDG.E.EL.64 R32, desc[UR6][R12.64] ;  /* 0x000000060c202981 */ /* 0x0008a4000c2e1b00 */
[----:B----4-:R-:W-:Y:S02]  /*0630*/  CS2R R38, SRZ ;  /* 0x0000000000267805 */ /* 0x010fe4000001ff00 */
[----:B------:R-:W-:Y:S01]  /*0640*/  CS2R R22, SRZ ;  /* 0x0000000000167805 */ /* 0x000fe2000001ff00 */
[----:B------:R1:W4:Y:S04]  /*0650*/  @P0 LDG.E.EL.64 R40, desc[UR6][R24.64] ;  /* 0x0000000618280981 */ /* 0x000328000c2e1b00 */
[----:B------:R1:W2:Y:S01]  /*0660*/  @P1 LDG.E.EL.64 R38, desc[UR6][R52.64] ;  /* 0x0000000634261981 */ /* 0x0002a2000c2e1b00 */
[----:B------:R-:W-:-:S02]  /*0670*/  CS2R R30, SRZ ;  /* 0x00000000001e7805 */ /* 0x000fc4000001ff00 */
[----:B0-----:R-:W-:Y:S02]  /*0680*/  CS2R R16, SRZ ;  /* 0x0000000000107805 */ /* 0x001fe4000001ff00 */
[----:B------:R-:W-:Y:S01]  /*0690*/  CS2R R12, SRZ ;  /* 0x00000000000c7805 */ /* 0x000fe2000001ff00 */
[----:B------:R0:W4:Y:S01]  /*06a0*/  @P0 LDG.E.EL.64 R22, desc[UR6][R46.64] ;  /* 0x000000062e160981 */ /* 0x000122000c2e1b00 */
[----:B-1----:R-:W-:-:S03]  /*06b0*/  IMAD.WIDE R24, R51, 0x4, R4 ;  /* 0x0000000433187825 */ /* 0x002fc600078e0204 */
[----:B------:R1:W2:Y:S01]  /*06c0*/  @P3 LDG.E.EL.64 R34, desc[UR6][R42.64] ;  /* 0x000000062a223981 */ /* 0x0002a2000c2e1b00 */
[----:B------:R-:W1:Y:S03]  /*06d0*/  LDC.64 R52, c[0x0][0x238] ;  /* 0x00008e00ff347b82 */ /* 0x000e660000000a00 */
[----:B------:R1:W2:Y:S01]  /*06e0*/  @P2 LDG.E.EL.64 R30, desc[UR6][R24.64] ;  /* 0x00000006181e2981 */ /* 0x0002a2000c2e1b00 */
[----:B0-----:R-:W-:-:S03]  /*06f0*/  IMAD.WIDE R46, R2, 0x4, R4 ;  /* 0x00000004022e7825 */ /* 0x001fc600078e0204 */
[----:B------:R0:W2:Y:S01]  /*0700*/  @P1 LDG.E.EL.64 R36, desc[UR6][R8.64] ;  /* 0x0000000608241981 */ /* 0x0000a2000c2e1b00 */
[----:B------:R-:W-:Y:S01]  /*0710*/  IMAD R45, R45, 0x100, R6 ;  /* 0x000001002d2d7824 */ /* 0x000fe200078e0206 */
[----:B-1----:R-:W-:Y:S02]  /*0720*/  CS2R R42, SRZ ;  /* 0x00000000002a7805 */ /* 0x002fe4000001ff00 */
[----:B------:R1:W3:Y:S01]  /*0730*/  @P2 LDG.E.EL.64 R16, desc[UR6][R10.64] ;  /* 0x000000060a102981 */ /* 0x0002e2000c2e1b00 */
[----:B------:R-:W-:Y:S02]  /*0740*/  CS2R R24, SRZ ;  /* 0x0000000000187805 */ /* 0x000fe4000001ff00 */
[----:B------:R-:W-:Y:S01]  /*0750*/  SHF.L.U32 R6, R3, 0x2, RZ ;  /* 0x0000000203067819 */ /* 0x000fe200000006ff */
[----:B------:R1:W4:Y:S01]  /*0760*/  @P1 LDG.E.EL.64 R12, desc[UR6][R46.64] ;  /* 0x000000062e0c1981 */ /* 0x000322000c2e1b00 */
[----:B0-----:R-:W-:-:S03]  /*0770*/  CS2R R8, SRZ ;  /* 0x0000000000087805 */ /* 0x001fc6000001ff00 */
[----:B------:R0:W4:Y:S01]  /*0780*/  @P3 LDG.E.EL.64 R42, desc[UR6][R14.64] ;  /* 0x000000060e2a3981 */ /* 0x000122000c2e1b00 */
[----:B-1----:R-:W-:Y:S01]  /*0790*/  CS2R R10, SRZ ;  /* 0x00000000000a7805 */ /* 0x002fe2000001ff00 */
[----:B------:R-:W-:-:S04]  /*07a0*/  IMAD.WIDE R50, R51, 0x4, R52 ;  /* 0x0000000433327825 */ /* 0x000fc800078e0234 */
[--C-:B------:R-:W-:Y:S01]  /*07b0*/  IMAD.WIDE R46, R7, 0x4, R4.reuse ;  /* 0x00000004072e7825 */ /* 0x100fe200078e0204 */
[----:B------:R1:W4:Y:S03]  /*07c0*/  @P2 LDG.E.EL.64 R24, desc[UR6][R50.64] ;  /* 0x0000000632182981 */ /* 0x000326000c2e1b00 */
[----:B------:R-:W-:Y:S01]  /*07d0*/  IMAD.WIDE R4, R45, 0x4, R4 ;  /* 0x000000042d047825 */ /* 0x000fe200078e0204 */
[----:B------:R1:W4:Y:S01]  /*07e0*/  @P3 LDG.E.EL.64 R8, desc[UR6][R46.64] ;  /* 0x000000062e083981 */ /* 0x000322000c2e1b00 */
[----:B0-----:R-:W-:-:S03]  /*07f0*/  CS2R R14, SRZ ;  /* 0x00000000000e7805 */ /* 0x001fc6000001ff00 */
[----:B------:R0:W4:Y:S01]  /*0800*/  @P0 LDG.E.EL.64 R10, desc[UR6][R4.64] ;  /* 0x00000006040a0981 */ /* 0x000122000c2e1b00 */
[----:B-1----:R-:W-:Y:S01]  /*0810*/  LOP3.LUT R50, R6, 0x1fc, RZ, 0xc0, !PT ;  /* 0x000001fc06327812 */ /* 0x002fe200078ec0ff */
[----:B------:R-:W-:-:S03]  /*0820*/  IMAD.WIDE R46, R2, 0x4, R52 ;  /* 0x00000004022e7825 */ /* 0x000fc600078e0234 */
[----:B0-----:R-:W-:Y:S02]  /*0830*/  LOP3.LUT R5, R0, R50, RZ, 0xfc, !PT ;  /* 0x0000003200057212 */ /* 0x001fe400078efcff */
[----:B------:R0:W4:Y:S01]  /*0840*/  @P1 LDG.E.EL.64 R14, desc[UR6][R46.64] ;  /* 0x000000062e0e1981 */ /* 0x000122000c2e1b00 */
[----:B------:R-:W-:-:S04]  /*0850*/  IMAD.WIDE R6, R7, 0x4, R52 ;  /* 0x0000000407067825 */ /* 0x000fc800078e0234 */
[----:B------:R-:W-:Y:S01]  /*0860*/  IMAD.HI R0, R5, 0x2aaaaaab, RZ ;  /* 0x2aaaaaab05007827 */ /* 0x000fe200078e02ff */
[----:B0-----:R-:W0:Y:S03]  /*0870*/  LDC.64 R46, c[0x0][0x218] ;  /* 0x00008600ff2e7b82 */ /* 0x001e260000000a00 */
[----:B------:R-:W-:Y:S01]  /*0880*/  IMAD.WIDE R52, R45, 0x4, R52 ;  /* 0x000000042d347825 */ /* 0x000fe200078e0234 */
[----:B------:R-:W-:-:S04]  /*0890*/  SHF.R.U32.HI R45, RZ, 0x1f, R0 ;  /* 0x0000001fff2d7819 */ /* 0x000fc80000011600 */
[----:B------:R-:W-:Y:S02]  /*08a0*/  LEA.HI.SX32 R0, R0, R45, 0x1c ;  /* 0x0000002d00007211 */ /* 0x000fe400078fe2ff */
[----:B------:R-:W-:Y:S02]  /*08b0*/  CS2R R44, SRZ ;  /* 0x00000000002c7805 */ /* 0x000fe4000001ff00 */
[----:B------:R-:W-:-:S04]  /*08c0*/  CS2R R2, SRZ ;  /* 0x0000000000027805 */ /* 0x000fc8000001ff00 */
[----:B------:R-:W5:Y:S01]  /*08d0*/  @P0 LDG.E.EL.64 R44, desc[UR6][R52.64] ;  /* 0x00000006342c0981 */ /* 0x000f62000c2e1b00 */
[----:B------:R-:W-:Y:S01]  /*08e0*/  ISETP.GE.AND P0, PT, R5, 0x180, PT ;  /* 0x000001800500780c */ /* 0x000fe20003f06270 */
[----:B------:R-:W-:Y:S01]  /*08f0*/  IMAD R51, R0, -0x60, R5 ;  /* 0xffffffa000337824 */ /* 0x000fe200078e0205 */
[----:B------:R-:W-:Y:S01]  /*0900*/  CS2R R4, SRZ ;  /* 0x0000000000047805 */ /* 0x000fe2000001ff00 */
[----:B------:R1:W5:Y:S02]  /*0910*/  @P3 LDG.E.EL.64 R2, desc[UR6][R6.64] ;  /* 0x0000000606023981 */ /* 0x000364000c2e1b00 */
[----:B0-----:R-:W-:Y:S01]  /*0920*/  IMAD.WIDE R46, R51, 0x4, R46 ;  /* 0x00000004332e7825 */ /* 0x001fe200078e022e */
[----:B-1----:R-:W-:-:S07]  /*0930*/  CS2R R6, SRZ ;  /* 0x0000000000067805 */ /* 0x002fce000001ff00 */
[----:B------:R0:W5:Y:S01]  /*0940*/  @!P0 LDG.E.EL.128 R4, desc[UR6][R46.64] ;  /* 0x000000062e048981 */ /* 0x000162000c2e1d00 */
[----:B------:R-:W1:Y:S01]  /*0950*/  S2UR UR5, SR_CgaCtaId ;  /* 0x00000000000579c3 */ /* 0x000e620000008800 */
[----:B------:R-:W-:Y:S02]  /*0960*/  UMOV UR4, 0x400 ;  /* 0x0000040000047882 */ /* 0x000fe40000000000 */
[----:B-1----:R-:W-:-:S06]  /*0970*/  UPRMT UR4, UR5, 0x654, UR4 ;  /* 0x0000065405047896 */ /* 0x002fcc0008000004 */
[----:B------:R-:W-:Y:S02]  /*0980*/  LEA R53, R50, UR4, 0x3 ;  /* 0x0000000432357c11 */ /* 0x000fe4000f8e18ff */
[C---:B0-----:R-:W-:Y:S02]  /*0990*/  LOP3.LUT R46, R49.reuse, 0x80, RZ, 0xfc, !PT ;  /* 0x00000080312e7812 */ /* 0x041fe400078efcff */
[----:B------:R-:W-:Y:S02]  /*09a0*/  LOP3.LUT R47, R49, 0x100, RZ, 0xfc, !PT ;  /* 0x00000100312f7812 */ /* 0x000fe400078efcff */
[----:B------:R-:W-:Y:S01]  /*09b0*/  LEA R46, R46, UR4, 0x3 ;  /* 0x000000042e2e7c11 */ /* 0x000fe2000f8e18ff */
[----:B------:R-:W-:Y:S01]  /*09c0*/  HFMA2.MMA R52, -RZ, RZ, 1.041015625, -0.052093505859375 ;  /* 0x3c2aaaabff347435 */ /* 0x000fe200000001ff */
[----:B------:R-:W-:Y:S01]  /*09d0*/  LEA R47, R47, UR4, 0x3 ;  /* 0x000000042f2f7c11 */ /* 0x000fe2000f8e18ff */
[----:B------:R-:W-:Y:S02]  /*09e0*/  IMAD R50, R50, -0x4, R53 ;  /* 0xfffffffc32327824 */ /* 0x000fe400078e0235 */
[----:B--2---:R-:W-:Y:S01]  /*09f0*/  FADD R36, R38, R36 ;  /* 0x0000002426247221 */ /* 0x004fe20000000000 */
[----:B------:R-:W-:Y:S01]  /*0a00*/  LEA R38, R49, UR4, 0x3 ;  /* 0x0000000431267c11 */ /* 0x000fe2000f8e18ff */
[----:B------:R-:W-:Y:S01]  /*0a10*/  FADD R37, R39, R37 ;  /* 0x0000002527257221 */ /* 0x000fe20000000000 */
[----:B---3--:R-:W-:Y:S01]  /*0a20*/  FADD R16, R16, R32 ;  /* 0x0000002010107221 */ /* 0x008fe20000000000 */
[----:B------:R-:W-:-:S02]  /*0a30*/  FADD R33, R17, R33 ;  /* 0x0000002111217221 */ /* 0x000fc40000000000 */
[-C--:B----4-:R-:W-:Y:S01]  /*0a40*/  FFMA R14, R14, R52.reuse, 9.9999999747524270788e-07 ;  /* 0x358637bd0e0e7423 */ /* 0x090fe20000000034 */
[----:B-----5:R-:W-:Y:S04]  /*0a50*/  STS [R53], R4 ;  /* 0x0000000435007388 */ /* 0x020fe80000000800 */
[----:B------:R-:W-:Y:S04]  /*0a60*/  STS [R53+0x8], R5 ;  /* 0x0000080535007388 */ /* 0x000fe80000000800 */
[----:B------:R-:W-:Y:S04]  /*0a70*/  STS [R53+0x10], R6 ;  /* 0x0000100635007388 */ /* 0x000fe80000000800 */
[----:B------:R0:W-:Y:S01]  /*0a80*/  STS [R53+0x18], R7 ;  /* 0x0000180735007388 */ /* 0x0001e20000000800 */
[----:B------:R-:W-:Y:S01]  /*0a90*/  BAR.SYNC.DEFER_BLOCKING 0x0 ;  /* 0x0000000000007b1d */ /* 0x000fe20000010000 */
[----:B0-----:R-:W-:Y:S01]  /*0aa0*/  FFMA R7, R15, R52, 9.9999999747524270788e-07 ;  /* 0x358637bd0f077423 */ /* 0x001fe20000000034 */
[----:B------:R-:W-:-:S04]  /*0ab0*/  LOP3.LUT R15, R49, 0x180, RZ, 0xfc, !PT ;  /* 0x00000180310f7812 */ /* 0x000fc800078efcff */
[----:B------:R0:W-:Y:S01]  /*0ac0*/  MUFU.RSQ R5, R14 ;  /* 0x0000000e00057308 */ /* 0x0001e20000001400 */
[----:B------:R-:W1:Y:S04]  /*0ad0*/  LDS R4, [R46] ;  /* 0x000000002e047984 */ /* 0x000e680000000800 */
[----:B------:R-:W2:Y:S01]  /*0ae0*/  LDS R6, [R47] ;  /* 0x000000002f067984 */ /* 0x000ea20000000800 */
[----:B0-----:R-:W-:-:S03]  /*0af0*/  LEA R14, R15, UR4, 0x3 ;  /* 0x000000040f0e7c11 */ /* 0x001fc6000f8e18ff */
[----:B------:R-:W-:Y:S04]  /*0b00*/  LDS R15, [R38] ;  /* 0x00000000260f7984 */ /* 0x000fe80000000800 */
[----:B------:R-:W0:Y:S01]  /*0b10*/  LDS R14, [R14] ;  /* 0x000000000e0e7984 */ /* 0x000e220000000800 */
[-C--:B------:R-:W-:Y:S01]  /*0b20*/  FFMA R2, R2, R52.reuse, 9.9999999747524270788e-07 ;  /* 0x358637bd02027423 */ /* 0x080fe20000000034 */
[-C--:B------:R-:W-:Y:S01]  /*0b30*/  FFMA R32, R3, R52.reuse, 9.9999999747524270788e-07 ;  /* 0x358637bd03207423 */ /* 0x080fe20000000034 */
[----:B------:R-:W-:Y:S01]  /*0b40*/  FFMA R25, R25, R52, 9.9999999747524270788e-07 ;  /* 0x358637bd19197423 */ /* 0x000fe20000000034 */
[----:B------:R-:W-:-:S03]  /*0b50*/  FADD R29, R43, R29 ;  /* 0x0000001d2b1d7221 */ /* 0x000fc60000000000 */
[----:B------:R2:W3:Y:S01]  /*0b60*/  MUFU.RSQ R17, R25 ;  /* 0x0000001900117308 */ /* 0x0004e20000001400 */
[----:B------:R-:W-:-:S07]  /*0b70*/  FADD R28, R42, R28 ;  /* 0x0000001c2a1c7221 */ /* 0x000fce0000000000 */
[----:B------:R-:W4:Y:S01]  /*0b80*/  MUFU.RSQ R2, R2 ;  /* 0x0000000200027308 */ /* 0x000f220000001400 */
[-C--:B------:R-:W-:Y:S01]  /*0b90*/  FFMA R24, R24, R52.reuse, 9.9999999747524270788e-07 ;  /* 0x358637bd18187423 */ /* 0x080fe20000000034 */
[-C--:B------:R-:W-:Y:S01]  /*0ba0*/  FFMA R3, R44, R52.reuse, 9.9999999747524270788e-07 ;  /* 0x358637bd2c037423 */ /* 0x080fe20000000034 */
[----:B------:R-:W-:Y:S01]  /*0bb0*/  FFMA R45, R45, R52, 9.9999999747524270788e-07 ;  /* 0x358637bd2d2d7423 */ /* 0x000fe20000000034 */
[C---:B-1----:R-:W-:Y:S01]  /*0bc0*/  FADD R39, R4.reuse, R26 ;  /* 0x0000001a04277221 */ /* 0x042fe20000000000 */
[----:B------:R-:W-:-:S03]  /*0bd0*/  FADD R26, R4, R27 ;  /* 0x0000001b041a7221 */ /* 0x000fc60000000000 */
[----:B------:R-:W1:Y:S01]  /*0be0*/  MUFU.RSQ R4, R32 ;  /* 0x0000002000047308 */ /* 0x000e620000001400 */
[C---:B--2---:R-:W-:Y:S01]  /*0bf0*/  FADD R25, R6.reuse, R34 ;  /* 0x0000002206197221 */ /* 0x044fe20000000000 */
[----:B------:R-:W-:Y:S01]  /*0c00*/  FADD R6, R6, R35 ;  /* 0x0000002306067221 */ /* 0x000fe20000000000 */
[----:B------:R-:W-:Y:S02]  /*0c10*/  FADD R26, R26, R33 ;  /* 0x000000211a1a7221 */ /* 0x000fe40000000000 */
[----:B------:R-:W-:Y:S01]  /*0c20*/  FADD R25, R25, R28 ;  /* 0x0000001c19197221 */ /* 0x000fe20000000000 */
[----:B------:R-:W-:Y:S01]  /*0c30*/  FADD R6, R6, R29 ;  /* 0x0000001d06067221 */ /* 0x000fe20000000000 */
[----:B------:R-:W-:Y:S02]  /*0c40*/  FADD R26, R26, -R31 ;  /* 0x8000001f1a1a7221 */ /* 0x000fe40000000000 */
[----:B------:R-:W-:Y:S01]  /*0c50*/  FADD R25, R25, -R8 ;  /* 0x8000000819197221 */ /* 0x000fe20000000000 */
[----:B------:R-:W-:Y:S01]  /*0c60*/  FADD R9, R6, -R9 ;  /* 0x8000000906097221 */ /* 0x000fe20000000000 */
[----:B------:R-:W-:Y:S01]  /*0c70*/  MUFU.RSQ R7, R7 ;  /* 0x0000000700077308 */ /* 0x000fe20000001400 */
[----:B------:R-:W-:Y:S01]  /*0c80*/  FADD R39, R39, R16 ;  /* 0x0000001027277221 */ /* 0x000fe20000000000 */
[----:B---3--:R-:W-:Y:S01]  /*0c90*/  FMUL R26, R17, R26 ;  /* 0x0000001a111a7220 */ /* 0x008fe20000400000 */
[----:B----4-:R-:W-:Y:S01]  /*0ca0*/  FMUL R8, R2, R25 ;  /* 0x0000001902087220 */ /* 0x010fe20000400000 */
[----:B-1----:R-:W-:Y:S01]  /*0cb0*/  FMUL R16, R4, R9 ;  /* 0x0000000904107220 */ /* 0x002fe20000400000 */
[----:B0-----:R-:W-:-:S03]  /*0cc0*/  FADD R9, R14, R18 ;  /* 0x000000120e097221 */ /* 0x001fc60000000000 */
[----:B------:R-:W0:Y:S01]  /*0cd0*/  MUFU.RSQ R24, R24 ;  /* 0x0000001800187308 */ /* 0x000e220000001400 */
[----:B------:R-:W-:Y:S01]  /*0ce0*/  FADD R23, R41, R23 ;  /* 0x0000001729177221 */ /* 0x000fe20000000000 */
[----:B------:R-:W-:Y:S01]  /*0cf0*/  FADD R22, R40, R22 ;  /* 0x0000001628167221 */ /* 0x000fe20000000000 */
[C---:B------:R-:W-:Y:S01]  /*0d00*/  FADD R17, R15.reuse, R20 ;  /* 0x000000140f117221 */ /* 0x040fe20000000000 */
[----:B------:R-:W-:Y:S01]  /*0d10*/  FADD R2, R15, R21 ;  /* 0x000000150f027221 */ /* 0x000fe20000000000 */
[----:B------:R-:W-:-:S03]  /*0d20*/  FADD R14, R14, R19 ;  /* 0x000000130e0e7221 */ /* 0x000fc60000000000 */
[----:B------:R-:W1:Y:S01]  /*0d30*/  MUFU.RSQ R3, R3 ;  /* 0x0000000300037308 */ /* 0x000e620000001400 */
[----:B------:R-:W-:-:S07]  /*0d40*/  FADD R17, R17, R36 ;  /* 0x0000002411117221 */ /* 0x000fce0000000000 */
[----:B------:R-:W2:Y:S01]  /*0d50*/  MUFU.RSQ R45, R45 ;  /* 0x0000002d002d7308 */ /* 0x000ea20000001400 */
[----:B------:R-:W-:Y:S01]  /*0d60*/  FADD R2, R2, R37 ;  /* 0x0000002502027221 */ /* 0x000fe20000000000 */
[----:B------:R-:W-:Y:S01]  /*0d70*/  FADD R9, R9, R22 ;  /* 0x0000001609097221 */ /* 0x000fe20000000000 */
[----:B------:R-:W-:Y:S01]  /*0d80*/  FADD R14, R14, R23 ;  /* 0x000000170e0e7221 */ /* 0x000fe20000000000 */
[----:B------:R-:W-:Y:S01]  /*0d90*/  BAR.SYNC.DEFER_BLOCKING 0x0 ;  /* 0x0000000000007b1d */ /* 0x000fe20000010000 */
[----:B------:R-:W-:Y:S01]  /*0da0*/  FADD R39, R39, -R30 ;  /* 0x8000001e27277221 */ /* 0x000fe20000000000 */
[----:B------:R-:W-:Y:S01]  /*0db0*/  FADD R12, R17, -R12 ;  /* 0x8000000c110c7221 */ /* 0x000fe20000000000 */
[----:B------:R-:W-:Y:S01]  /*0dc0*/  FADD R2, R2, -R13 ;  /* 0x8000000d02027221 */ /* 0x000fe20000000000 */
[----:B------:R-:W-:Y:S01]  /*0dd0*/  FADD R10, R9, -R10 ;  /* 0x8000000a090a7221 */ /* 0x000fe20000000000 */
[----:B------:R-:W-:Y:S01]  /*0de0*/  FADD R14, R14, -R11 ;  /* 0x8000000b0e0e7221 */ /* 0x000fe20000000000 */
[----:B------:R-:W-:-:S02]  /*0df0*/  IMAD R49, R49, -0x4, R38 ;  /* 0xfffffffc31317824 */ /* 0x000fc400078e0226 */
[----:B0-----:R-:W-:Y:S01]  /*0e00*/  FMUL R24, R24, R39 ;  /* 0x0000002718187220 */ /* 0x001fe20000400000 */
[----:B------:R-:W-:Y:S01]  /*0e10*/  FMUL R12, R5, R12 ;  /* 0x0000000c050c7220 */ /* 0x000fe20000400000 */
[----:B------:R-:W-:Y:S01]  /*0e20*/  FMUL R2, R7, R2 ;  /* 0x0000000207027220 */ /* 0x000fe20000400000 */
[----:B-1----:R-:W-:Y:S01]  /*0e30*/  FMUL R10, R3, R10 ;  /* 0x0000000a030a7220 */ /* 0x002fe20000400000 */
[----:B--2---:R-:W-:Y:S01]  /*0e40*/  FMUL R14, R45, R14 ;  /* 0x0000000e2d0e7220 */ /* 0x004fe20000400000 */
[----:B------:R-:W0:Y:S01]  /*0e50*/  LDC.64 R4, c[0x0][0x240] ;  /* 0x00009000ff047b82 */ /* 0x000e220000000a00 */
[----:B------:R-:W-:Y:S04]  /*0e60*/  STS [R49], R12 ;  /* 0x0000000c31007388 */ /* 0x000fe80000000800 */
[----:B------:R0:W-:Y:S04]  /*0e70*/  STS [R49+0x810], R2 ;  /* 0x0008100231007388 */ /* 0x0001e80000000800 */
[----:B------:R-:W-:Y:S04]  /*0e80*/  STS [R49+0x200], R24 ;  /* 0x0002001831007388 */ /* 0x000fe80000000800 */
[----:B------:R-:W-:Y:S04]  /*0e90*/  STS [R49+0xa10], R26 ;  /* 0x000a101a31007388 */ /* 0x000fe80000000800 */
[----:B------:R-:W-:Y:S04]  /*0ea0*/  STS [R49+0x400], R8 ;  /* 0x0004000831007388 */ /* 0x000fe80000000800 */
[----:B------:R-:W-:Y:S04]  /*0eb0*/  STS [R49+0xc10], R16 ;  /* 0x000c101031007388 */ /* 0x000fe80000000800 */
[----:B------:R-:W-:Y:S04]  /*0ec0*/  STS [R49+0x600], R10 ;  /* 0x0006000a31007388 */ /* 0x000fe80000000800 */
[----:B------:R-:W-:Y:S01]  /*0ed0*/  STS [R49+0xe10], R14 ;  /* 0x000e100e31007388 */ /* 0x000fe20000000800 */
[----:B------:R-:W-:Y:S01]  /*0ee0*/  BAR.SYNC.DEFER_BLOCKING 0x0 ;  /* 0x0000000000007b1d */ /* 0x000fe20000010000 */
[----:B------:R-:W-:-:S05]  /*0ef0*/  SHF.L.U32 R6, R48, 0x1, RZ ;  /* 0x0000000130067819 */ /* 0x000fca00000006ff */
[----:B------:R-:W1:Y:S01]  /*0f00*/  LDS.128 R20, [R50] ;  /* 0x0000000032147984 */ /* 0x000e620000000c00 */
[----:B------:R-:W-:Y:S02]  /*0f10*/  ISETP.LT.AND P1, PT, R6, 0x100, !P0 ;  /* 0x000001000600780c */ /* 0x000fe40004721270 */
[----:B------:R-:W-:Y:S01]  /*0f20*/  IADD3 R6, R6, 0x1, RZ ;  /* 0x0000000106067810 */ /* 0x000fe20007ffe0ff */
[----:B------:R-:W-:-:S03]  /*0f30*/  IMAD R3, R48, 0xc0, R51 ;  /* 0x000000c030037824 */ /* 0x000fc600078e0233 */
[----:B------:R-:W-:Y:S01]  /*0f40*/  ISETP.LT.AND P0, PT, R6, 0x100, !P0 ;  /* 0x000001000600780c */ /* 0x000fe20004701270 */
[----:B------:R-:W-:-:S04]  /*0f50*/  IMAD R3, R0, 0x6000, R3 ;  /* 0x0000600000037824 */ /* 0x000fc800078e0203 */
[----:B0-----:R-:W-:-:S05]  /*0f60*/  IMAD.WIDE R2, R3, 0x4, R4 ;  /* 0x0000000403027825 */ /* 0x001fca00078e0204 */
[----:B-1----:R0:W-:Y:S03]  /*0f70*/  @P1 STG.E.128 desc[UR6][R2.64], R20 ;  /* 0x0000001402001986 */ /* 0x0021e6000c101d06 */
[----:B0-----:R-:W-:Y:S05]  /*0f80*/  @!P0 EXIT ;  /* 0x000000000000894d */ /* 0x001fea0003800000 */
[----:B------:R-:W1:Y:S01]  /*0f90*/  LDS.128 R8, [R50+0x810] ;  /* 0x0008100032087984 */ /* 0x000e620000000c00 */
[----:B------:R-:W-:-:S04]  /*0fa0*/  IMAD R51, R0, 0x6000, R51 ;  /* 0x0000600000337824 */ /* 0x000fc800078e0233 */
[----:B0-----:R-:W-:-:S04]  /*0fb0*/  IMAD R3, R6, 0x60, R51 ;  /* 0x0000006006037824 */ /* 0x001fc800078e0233 */
[----:B------:R-:W-:-:S05]  /*0fc0*/  IMAD.WIDE R2, R3, 0x4, R4 ;  /* 0x0000000403027825 */ /* 0x000fca00078e0204 */
[----:B-1----:R-:W-:Y:S01]  /*0fd0*/  STG.E.128 desc[UR6][R2.64], R8 ;  /* 0x0000000802007986 */ /* 0x002fe2000c101d06 */
[----:B------:R-:W-:Y:S05]  /*0fe0*/  EXIT ;  /* 0x000000000000794d */ /* 0x000fea0003800000 */
.L_x_0:
[----:B------:R-:W-:-:S00]  /*0ff0*/  BRA `(.L_x_0) ;  /* 0xfffffffc00fc7947 */ /* 0x000fc0000383ffff */
[----:B------:R-:W-:-:S00]  /*1000*/  NOP ;  /* 0x0000000000007918 */ /* 0x000fc00000000000 */
[----:B------:R-:W-:-:S00]  /*1010*/  NOP ;  /* 0x0000000000007918 */ /* 0x000fc00000000000 */
[----:B------:R-:W-:-:S00]  /*1020*/  NOP ;  /* 0x0000000000007918 */ /* 0x000fc00000000000 */
[----:B------:R-:W-:-:S00]  /*1030*/  NOP ;  /* 0x0000000000007918 */ /* 0x000fc00000000000 */
[----:B------:R-:W-:-:S00]  /*1040*/  NOP ;  /* 0x0000000000007918 */ /* 0x000fc00000000000 */
[----:B------:R-:W-:-:S00]  /*1050*/  NOP ;  /* 0x0000000000007918 */ /* 0x000fc00000000000 */
[----:B------:R-:W-:-:S00]  /*1060*/  NOP ;  /* 0x0000000000007918 */ /* 0x000fc00000000000 */
[----:B------:R-:W-:-:S00]  /*1070*/  NOP ;  /* 0x0000000000007918 */ /* 0x000fc00000000000 */
.L_x_1:


//--------------------- .nv.global.init           --------------------------
	.section	.nv.global.init,"aw",@progbits
.nv.global.init:
	.type		_$_str,@object
	.size		_$_str,(.L_0 - _$_str)
_$_str:
        /*0000*/ 	.byte	0x5f, 0x5f, 0x43, 0x55, 0x44, 0x41, 0x5f, 0x46, 0x54, 0x5a, 0x00
.L_0:


//--------------------- .nv.shared.triton_poi_fused_add_native_layer_norm_6 --------------------------
	.section	.nv.shared.triton_poi_fused_add_native_layer_norm_6,"aw",@nobits
	.sectionflags	@""
	.align	16
	.zero		1024


//--------------------- .nv.constant0.triton_poi_fused_add_native_layer_norm_6 --------------------------
	.section	.nv.constant0.triton_poi_fused_add_native_layer_norm_6,"a",@progbits
	.sectionflags	@""
	.align	4
.nv.constant0.triton_poi_fused_add_native_layer_norm_6:
	.zero		592
